//
// Generated by NVIDIA NVVM Compiler
//
// Compiler Build ID: CL-36424714
// Cuda compilation tools, release 13.0, V13.0.88
// Based on NVVM 20.0.0
//

.version 9.0
.target sm_100
.address_size 64

	// .globl	_Z9addKernelPKfS0_Pfi

.visible .entry _Z9addKernelPKfS0_Pfi(
	.param .u64 .ptr .align 1 _Z9addKernelPKfS0_Pfi_param_0,
	.param .u64 .ptr .align 1 _Z9addKernelPKfS0_Pfi_param_1,
	.param .u64 .ptr .align 1 _Z9addKernelPKfS0_Pfi_param_2,
	.param .u32 _Z9addKernelPKfS0_Pfi_param_3
)
{
	.reg .pred 	%p<2>;
	.reg .b32 	%r<6>;
	.reg .b32 	%f<4>;
	.reg .b64 	%rd<11>;

	ld.param.u64 	%rd1, [_Z9addKernelPKfS0_Pfi_param_0];
	ld.param.u64 	%rd2, [_Z9addKernelPKfS0_Pfi_param_1];
	ld.param.u64 	%rd3, [_Z9addKernelPKfS0_Pfi_param_2];
	ld.param.u32 	%r2, [_Z9addKernelPKfS0_Pfi_param_3];
	mov.u32 	%r3, %ctaid.x;
	mov.u32 	%r4, %ntid.x;
	mov.u32 	%r5, %tid.x;
	mad.lo.s32 	%r1, %r3, %r4, %r5;
	setp.ge.s32 	%p1, %r1, %r2;
	@%p1 bra 	$L__BB0_2;
	cvta.to.global.u64 	%rd4, %rd1;
	cvta.to.global.u64 	%rd5, %rd2;
	cvta.to.global.u64 	%rd6, %rd3;
	mul.wide.s32 	%rd7, %r1, 4;
	add.s64 	%rd8, %rd4, %rd7;
	ld.global.f32 	%f1, [%rd8];
	add.s64 	%rd9, %rd5, %rd7;
	ld.global.f32 	%f2, [%rd9];
	add.f32 	%f3, %f1, %f2;
	add.s64 	%rd10, %rd6, %rd7;
	st.global.f32 	[%rd10], %f3;
$L__BB0_2:
	ret;

}


// ===== COMPILED SASS (sm_100) =====

	.target	sm_100

	.elftype	@"ET_EXEC"


//--------------------- .note.nv.tkinfo           --------------------------
	.section	.note.nv.tkinfo,"",@"SHT_NOTE"
	.sectionflags	@"SHF_NOTE_NV_TKINFO"
	.tkinfo
        /*0018*/ 	.word	0x00000002
        /*0030*/ 	.string	""
        /*0030*/ 	.string	"ptxas"
        /*0030*/ 	.string	"Cuda compilation tools, release 13.0, V13.0.88"
        /*0030*/ 	.string	"Build cuda_13.0.r13.0/compiler.36424714_0"
        /*0030*/ 	.string	"-arch sm_100 -m 64 "



//--------------------- .note.nv.cuinfo           --------------------------
	.section	.note.nv.cuinfo,"",@"SHT_NOTE"
	.sectionflags	@"SHF_NOTE_NV_CUINFO"
        /*0018*/ 	.short	0x0002
        /*001a*/ 	.short	0x0064
        /*001c*/ 	.short	0x0082
	.zero		2


//--------------------- .nv.info                  --------------------------
	.section	.nv.info,"",@"SHT_CUDA_INFO"
	.align	4


	//----- nvinfo : EIATTR_REGCOUNT
	.align		4
        /*0000*/ 	.byte	0x04, 0x2f
        /*0002*/ 	.short	(.L_1 - .L_0)
	.align		4
.L_0:
        /*0004*/ 	.word	index@(_Z9addKernelPKfS0_Pfi)
        /*0008*/ 	.word	0x0000000c


	//----- nvinfo : EIATTR_FRAME_SIZE
	.align		4
.L_1:
        /*000c*/ 	.byte	0x04, 0x11
        /*000e*/ 	.short	(.L_3 - .L_2)
	.align		4
.L_2:
        /*0010*/ 	.word	index@(_Z9addKernelPKfS0_Pfi)
        /*0014*/ 	.word	0x00000000


	//----- nvinfo : EIATTR_MIN_STACK_SIZE
	.align		4
.L_3:
        /*0018*/ 	.byte	0x04, 0x12
        /*001a*/ 	.short	(.L_5 - .L_4)
	.align		4
.L_4:
        /*001c*/ 	.word	index@(_Z9addKernelPKfS0_Pfi)
        /*0020*/ 	.word	0x00000000
.L_5:


//--------------------- .nv.compat                --------------------------
	.section	.nv.compat,"",@"SHT_CUDA_COMPAT_INFO"
	.align	4
        /*0000*/ 	.byte	0x02, 0x09, 0x00, 0x00, 0x02, 0x02, 0x01, 0x00, 0x02, 0x05, 0x05, 0x00, 0x03, 0x07, 0x01, 0x01
        /*0010*/ 	.byte	0x02, 0x03, 0x00, 0x00, 0x02, 0x06, 0x01, 0x00, 0x04, 0x0b, 0x08, 0x00, 0x09, 0x00, 0x00, 0x00
        /*0020*/ 	.byte	0x00, 0x00, 0x00, 0x00


//--------------------- .nv.info._Z9addKernelPKfS0_Pfi --------------------------
	.section	.nv.info._Z9addKernelPKfS0_Pfi,"",@"SHT_CUDA_INFO"
	.sectionflags	@""
	.align	4


	//----- nvinfo : EIATTR_CUDA_API_VERSION
	.align		4
        /*0000*/ 	.byte	0x04, 0x37
        /*0002*/ 	.short	(.L_7 - .L_6)
.L_6:
        /*0004*/ 	.word	0x00000082


	//----- nvinfo : EIATTR_KPARAM_INFO
	.align		4
.L_7:
        /*0008*/ 	.byte	0x04, 0x17
        /*000a*/ 	.short	(.L_9 - .L_8)
.L_8:
        /*000c*/ 	.word	0x00000000
        /*0010*/ 	.short	0x0003
        /*0012*/ 	.short	0x0018
        /*0014*/ 	.byte	0x00, 0xf0, 0x11, 0x00


	//----- nvinfo : EIATTR_KPARAM_INFO
	.align		4
.L_9:
        /*0018*/ 	.byte	0x04, 0x17
        /*001a*/ 	.short	(.L_11 - .L_10)
.L_10:
        /*001c*/ 	.word	0x00000000
        /*0020*/ 	.short	0x0002
        /*0022*/ 	.short	0x0010
        /*0024*/ 	.byte	0x00, 0xf5, 0x21, 0x00


	//----- nvinfo : EIATTR_KPARAM_INFO
	.align		4
.L_11:
        /*0028*/ 	.byte	0x04, 0x17
        /*002a*/ 	.short	(.L_13 - .L_12)
.L_12:
        /*002c*/ 	.word	0x00000000
        /*0030*/ 	.short	0x0001
        /*0032*/ 	.short	0x0008
        /*0034*/ 	.byte	0x00, 0xf5, 0x21, 0x00


	//----- nvinfo : EIATTR_KPARAM_INFO
	.align		4
.L_13:
        /*0038*/ 	.byte	0x04, 0x17
        /*003a*/ 	.short	(.L_15 - .L_14)
.L_14:
        /*003c*/ 	.word	0x00000000
        /*0040*/ 	.short	0x0000
        /*0042*/ 	.short	0x0000
        /*0044*/ 	.byte	0x00, 0xf5, 0x21, 0x00


	//----- nvinfo : EIATTR_SPARSE_MMA_MASK
	.align		4
.L_15:
        /*0048*/ 	.byte	0x03, 0x50
        /*004a*/ 	.short	0x0000


	//----- nvinfo : EIATTR_MAXREG_COUNT
	.align		4
        /*004c*/ 	.byte	0x03, 0x1b
        /*004e*/ 	.short	0x00ff


	//----- nvinfo : EIATTR_MERCURY_ISA_VERSION
	.align		4
        /*0050*/ 	.byte	0x03, 0x5f
        /*0052*/ 	.short	0x0101


	//----- nvinfo : EIATTR_VRC_CTA_INIT_COUNT
	.align		4
        /*0054*/ 	.byte	0x02, 0x4a
	.zero		1
	.zero		1


	//----- nvinfo : EIATTR_EXIT_INSTR_OFFSETS
	.align		4
        /*0058*/ 	.byte	0x04, 0x1c
        /*005a*/ 	.short	(.L_17 - .L_16)


	//   ....[0]....
.L_16:
        /*005c*/ 	.word	0x00000070


	//   ....[1]....
        /*0060*/ 	.word	0x00000130


	//----- nvinfo : EIATTR_CBANK_PARAM_SIZE
	.align		4
.L_17:
        /*0064*/ 	.byte	0x03, 0x19
        /*0066*/ 	.short	0x001c


	//----- nvinfo : EIATTR_PARAM_CBANK
	.align		4
        /*0068*/ 	.byte	0x04, 0x0a
        /*006a*/ 	.short	(.L_19 - .L_18)
	.align		4
.L_18:
        /*006c*/ 	.word	index@(.nv.constant0._Z9addKernelPKfS0_Pfi)
        /*0070*/ 	.short	0x0380
        /*0072*/ 	.short	0x001c


	//----- nvinfo : EIATTR_SW_WAR
	.align		4
.L_19:
        /*0074*/ 	.byte	0x04, 0x36
        /*0076*/ 	.short	(.L_21 - .L_20)
.L_20:
        /*0078*/ 	.word	0x00000008
.L_21:


//--------------------- .nv.callgraph             --------------------------
	.section	.nv.callgraph,"",@"SHT_CUDA_CALLGRAPH"
	.align	4
	.sectionentsize	8
	.align		4
        /*0000*/ 	.word	0x00000000
	.align		4
        /*0004*/ 	.word	0xffffffff
	.align		4
        /*0008*/ 	.word	0x00000000
	.align		4
        /*000c*/ 	.word	0xfffffffe
	.align		4
        /*0010*/ 	.word	0x00000000
	.align		4
        /*0014*/ 	.word	0xfffffffd
	.align		4
        /*0018*/ 	.word	0x00000000
	.align		4
        /*001c*/ 	.word	0xfffffffc


//--------------------- .text._Z9addKernelPKfS0_Pfi --------------------------
	.section	.text._Z9addKernelPKfS0_Pfi,"ax",@progbits
	.align	128
        .global         _Z9addKernelPKfS0_Pfi
        .type           _Z9addKernelPKfS0_Pfi,@function
        .size           _Z9addKernelPKfS0_Pfi,(.L_x_1 - _Z9addKernelPKfS0_Pfi)
        .other          _Z9addKernelPKfS0_Pfi,@"STO_CUDA_ENTRY STV_DEFAULT"
_Z9addKernelPKfS0_Pfi:
.text._Z9addKernelPKfS0_Pfi:
[----:B------:R-:W-:Y:S01]  /*0000*/  LDC R1, c[0x0][0x37c] ;  /* 0x0000df00ff017b82 */ /* 0x000fe20000000800 */
[----:B------:R-:W0:Y:S07]  /*0010*/  S2R R0, SR_TID.X ;  /* 0x0000000000007919 */ /* 0x000e2e0000002100 */
[----:B------:R-:W0:Y:S01]  /*0020*/  S2UR UR4, SR_CTAID.X ;  /* 0x00000000000479c3 */ /* 0x000e220000002500 */
[----:B------:R-:W1:Y:S07]  /*0030*/  LDCU UR5, c[0x0][0x398] ;  /* 0x00007300ff0577ac */ /* 0x000e6e0008000800 */
[----:B------:R-:W0:Y:S02]  /*0040*/  LDC R9, c[0x0][0x360] ;  /* 0x0000d800ff097b82 */ /* 0x000e240000000800 */
[----:B0-----:R-:W-:-:S05]  /*0050*/  IMAD R9, R9, UR4, R0 ;  /* 0x0000000409097c24 */ /* 0x001fca000f8e0200 */
[----:B-1----:R-:W-:-:S13]  /*0060*/  ISETP.GE.AND P0, PT, R9, UR5, PT ;  /* 0x0000000509007c0c */ /* 0x002fda000bf06270 */
[----:B------:R-:W-:Y:S05]  /*0070*/  @P0 EXIT ;  /* 0x000000000000094d */ /* 0x000fea0003800000 */
[----:B------:R-:W0:Y:S01]  /*0080*/  LDC.64 R2, c[0x0][0x380] ;  /* 0x0000e000ff027b82 */ /* 0x000e220000000a00 */
[----:B------:R-:W1:Y:S07]  /*0090*/  LDCU.64 UR4, c[0x0][0x358] ;  /* 0x00006b00ff0477ac */ /* 0x000e6e0008000a00 */
[----:B------:R-:W2:Y:S08]  /*00a0*/  LDC.64 R4, c[0x0][0x388] ;  /* 0x0000e200ff047b82 */ /* 0x000eb00000000a00 */
[----:B------:R-:W3:Y:S01]  /*00b0*/  LDC.64 R6, c[0x0][0x390] ;  /* 0x0000e400ff067b82 */ /* 0x000ee20000000a00 */
[----:B0-----:R-:W-:-:S06]  /*00c0*/  IMAD.WIDE R2, R9, 0x4, R2 ;  /* 0x0000000409027825 */ /* 0x001fcc00078e0202 */
[----:B-1----:R-:W4:Y:S01]  /*00d0*/  LDG.E R2, desc[UR4][R2.64] ;  /* 0x0000000402027981 */ /* 0x002f22000c1e1900 */
[----:B--2---:R-:W-:-:S06]  /*00e0*/  IMAD.WIDE R4, R9, 0x4, R4 ;  /* 0x0000000409047825 */ /* 0x004fcc00078e0204 */
[----:B------:R-:W4:Y:S01]  /*00f0*/  LDG.E R5, desc[UR4][R4.64] ;  /* 0x0000000404057981 */ /* 0x000f22000c1e1900 */
[----:B---3--:R-:W-:-:S04]  /*0100*/  IMAD.WIDE R6, R9, 0x4, R6 ;  /* 0x0000000409067825 */ /* 0x008fc800078e0206 */
[----:B----4-:R-:W-:-:S05]  /*0110*/  FADD R9, R2, R5 ;  /* 0x0000000502097221 */ /* 0x010fca0000000000 */
[----:B------:R-:W-:Y:S01]  /*0120*/  STG.E desc[UR4][R6.64], R9 ;  /* 0x0000000906007986 */ /* 0x000fe2000c101904 */
[----:B------:R-:W-:Y:S05]  /*0130*/  EXIT ;  /* 0x000000000000794d */ /* 0x000fea0003800000 */
.L_x_0:
[----:B------:R-:W-:-:S00]  /*0140*/  BRA `(.L_x_0) ;  /* 0xfffffffc00fc7947 */ /* 0x000fc0000383ffff */
[----:B------:R-:W-:-:S00]  /*0150*/  NOP ;  /* 0x0000000000007918 */ /* 0x000fc00000000000 */
        /* <DEDUP_REMOVED lines=10> */
.L_x_1:


//--------------------- .nv.shared.reserved.0     --------------------------
	.section	.nv.shared.reserved.0,"aw",@nobits
	.weak		__nv_reservedSMEM_offset_0_alias
	.size		__nv_reservedSMEM_offset_0_alias, 0, 64
	.other		__nv_reservedSMEM_offset_0_alias,@"STO_CUDA_RESERVED_SHARED STV_DEFAULT"
__nv_reservedSMEM_offset_0_alias:
	.zero		0
	.zero		64


//--------------------- .nv.constant0._Z9addKernelPKfS0_Pfi --------------------------
	.section	.nv.constant0._Z9addKernelPKfS0_Pfi,"a",@progbits
	.sectionflags	@""
	.align	4
.nv.constant0._Z9addKernelPKfS0_Pfi:
	.zero		924


//--------------------- SYMBOLS --------------------------

	.type		.nv.reservedSmem.offset0,@object
	.size		.nv.reservedSmem.offset0,0x4
